//
// Generated by NVIDIA NVVM Compiler
//
// Compiler Build ID: CL-36424714
// Cuda compilation tools, release 13.0, V13.0.88
// Based on NVVM 20.0.0
//

.version 9.0
.target sm_100
.address_size 64

	// .globl	_Z25atbt_kernel_tiled_junrollPKdS0_Pdiii
// _ZZ25atbt_kernel_tiled_junrollPKdS0_PdiiiE2As has been demoted
// _ZZ25atbt_kernel_tiled_junrollPKdS0_PdiiiE2Bs has been demoted

.visible .entry _Z25atbt_kernel_tiled_junrollPKdS0_Pdiii(
	.param .u64 .ptr .align 1 _Z25atbt_kernel_tiled_junrollPKdS0_Pdiii_param_0,
	.param .u64 .ptr .align 1 _Z25atbt_kernel_tiled_junrollPKdS0_Pdiii_param_1,
	.param .u64 .ptr .align 1 _Z25atbt_kernel_tiled_junrollPKdS0_Pdiii_param_2,
	.param .u32 _Z25atbt_kernel_tiled_junrollPKdS0_Pdiii_param_3,
	.param .u32 _Z25atbt_kernel_tiled_junrollPKdS0_Pdiii_param_4,
	.param .u32 _Z25atbt_kernel_tiled_junrollPKdS0_Pdiii_param_5
)
{
	.reg .pred 	%p<24>;
	.reg .b32 	%r<99>;
	.reg .b64 	%rd<22>;
	.reg .b64 	%fd<128>;
	// demoted variable
	.shared .align 8 .b8 _ZZ25atbt_kernel_tiled_junrollPKdS0_PdiiiE2As[8192];
	// demoted variable
	.shared .align 8 .b8 _ZZ25atbt_kernel_tiled_junrollPKdS0_PdiiiE2Bs[16384];
	ld.param.u64 	%rd4, [_Z25atbt_kernel_tiled_junrollPKdS0_Pdiii_param_1];
	ld.param.u64 	%rd5, [_Z25atbt_kernel_tiled_junrollPKdS0_Pdiii_param_2];
	ld.param.u32 	%r46, [_Z25atbt_kernel_tiled_junrollPKdS0_Pdiii_param_3];
	ld.param.u32 	%r47, [_Z25atbt_kernel_tiled_junrollPKdS0_Pdiii_param_4];
	ld.param.u32 	%r48, [_Z25atbt_kernel_tiled_junrollPKdS0_Pdiii_param_5];
	cvta.to.global.u64 	%rd1, %rd4;
	cvta.to.global.u64 	%rd2, %rd5;
	mov.u32 	%r49, %ctaid.x;
	mov.u32 	%r50, %ctaid.y;
	mov.u32 	%r1, %tid.x;
	mov.u32 	%r2, %tid.y;
	shl.b32 	%r3, %r2, 1;
	mov.u32 	%r4, %ntid.y;
	mul.lo.s32 	%r51, %r50, %r4;
	shl.b32 	%r52, %r51, 1;
	mad.lo.s32 	%r5, %r4, %r49, %r1;
	add.s32 	%r6, %r52, %r3;
	mul.lo.s32 	%r7, %r48, %r6;
	mov.u32 	%r53, %ntid.x;
	mad.lo.s32 	%r54, %r49, %r53, %r1;
	mad.lo.s32 	%r8, %r54, %r47, %r6;
	mul.lo.s32 	%r9, %r48, %r47;
	mul.lo.s32 	%r10, %r47, %r46;
	add.s32 	%r11, %r7, %r48;
	setp.lt.s32 	%p1, %r48, 1;
	mov.f64 	%fd124, 0d0000000000000000;
	mov.f64 	%fd125, %fd124;
	@%p1 bra 	$L__BB0_21;
	shl.b32 	%r56, %r2, 8;
	mov.u32 	%r57, _ZZ25atbt_kernel_tiled_junrollPKdS0_PdiiiE2As;
	shl.b32 	%r58, %r1, 3;
	add.s32 	%r15, %r57, %r58;
	add.s32 	%r12, %r15, %r56;
	shl.b32 	%r59, %r3, 8;
	mov.u32 	%r60, _ZZ25atbt_kernel_tiled_junrollPKdS0_PdiiiE2Bs;
	add.s32 	%r13, %r60, %r59;
	add.s32 	%r14, %r13, %r58;
	and.b32  	%r16, %r4, 7;
	shl.b32 	%r61, %r2, 9;
	add.s32 	%r62, %r61, %r60;
	add.s32 	%r17, %r62, 256;
	add.s32 	%r18, %r15, 1024;
	mul.lo.s32 	%r19, %r48, %r46;
	add.s32 	%r90, %r7, %r1;
	mad.lo.s32 	%r91, %r46, %r2, %r5;
	mov.f64 	%fd125, 0d0000000000000000;
	mov.b32 	%r88, 0;
	mov.u32 	%r89, %r88;
	mov.f64 	%fd124, %fd125;
$L__BB0_2:
	setp.ge.s32 	%p2, %r5, %r46;
	setp.ge.s32 	%p3, %r91, %r19;
	mov.f64 	%fd109, 0d0000000000000000;
	or.pred  	%p4, %p2, %p3;
	@%p4 bra 	$L__BB0_4;
	ld.param.u64 	%rd21, [_Z25atbt_kernel_tiled_junrollPKdS0_Pdiii_param_0];
	cvta.to.global.u64 	%rd6, %rd21;
	mul.wide.s32 	%rd7, %r91, 8;
	add.s64 	%rd8, %rd6, %rd7;
	ld.global.f64 	%fd109, [%rd8];
$L__BB0_4:
	st.shared.f64 	[%r12], %fd109;
	setp.ge.s32 	%p5, %r90, %r11;
	add.s32 	%r26, %r90, %r48;
	setp.ge.s32 	%p6, %r26, %r9;
	or.pred  	%p7, %p5, %p6;
	@%p7 bra 	$L__BB0_6;
	mul.wide.s32 	%rd13, %r26, 8;
	add.s64 	%rd14, %rd1, %rd13;
	ld.global.f64 	%fd35, [%rd14];
	st.shared.f64 	[%r14+256], %fd35;
	mul.wide.s32 	%rd15, %r90, 8;
	add.s64 	%rd16, %rd1, %rd15;
	ld.global.f64 	%fd36, [%rd16];
	st.shared.f64 	[%r14], %fd36;
	bra.uni 	$L__BB0_9;
$L__BB0_6:
	min.s32 	%r63, %r11, %r9;
	setp.le.s32 	%p8, %r63, %r90;
	@%p8 bra 	$L__BB0_8;
	mov.b64 	%rd10, 0;
	st.shared.u64 	[%r14+256], %rd10;
	mul.wide.s32 	%rd11, %r90, 8;
	add.s64 	%rd12, %rd1, %rd11;
	ld.global.f64 	%fd34, [%rd12];
	st.shared.f64 	[%r14], %fd34;
	bra.uni 	$L__BB0_9;
$L__BB0_8:
	mov.b64 	%rd9, 0;
	st.shared.u64 	[%r14+256], %rd9;
	st.shared.u64 	[%r14], %rd9;
$L__BB0_9:
	bar.sync 	0;
	add.s32 	%r64, %r4, %r89;
	shl.b32 	%r27, %r88, 5;
	not.b32 	%r65, %r27;
	add.s32 	%r66, %r65, %r64;
	setp.lt.u32 	%p9, %r66, 7;
	mov.u32 	%r96, %r89;
	@%p9 bra 	$L__BB0_12;
	sub.s32 	%r67, %r16, %r4;
	add.s32 	%r68, %r67, %r27;
	sub.s32 	%r94, %r68, %r89;
	mov.u32 	%r92, %r18;
	mov.u32 	%r93, %r17;
	mov.u32 	%r96, %r89;
$L__BB0_11:
	.pragma "nounroll";
	ld.shared.f64 	%fd38, [%r92+-1024];
	ld.shared.f64 	%fd39, [%r93+-256];
	fma.rn.f64 	%fd40, %fd38, %fd39, %fd124;
	ld.shared.f64 	%fd41, [%r93];
	fma.rn.f64 	%fd42, %fd38, %fd41, %fd125;
	ld.shared.f64 	%fd43, [%r92+-768];
	ld.shared.f64 	%fd44, [%r93+-248];
	fma.rn.f64 	%fd45, %fd43, %fd44, %fd40;
	ld.shared.f64 	%fd46, [%r93+8];
	fma.rn.f64 	%fd47, %fd43, %fd46, %fd42;
	ld.shared.f64 	%fd48, [%r92+-512];
	ld.shared.f64 	%fd49, [%r93+-240];
	fma.rn.f64 	%fd50, %fd48, %fd49, %fd45;
	ld.shared.f64 	%fd51, [%r93+16];
	fma.rn.f64 	%fd52, %fd48, %fd51, %fd47;
	ld.shared.f64 	%fd53, [%r92+-256];
	ld.shared.f64 	%fd54, [%r93+-232];
	fma.rn.f64 	%fd55, %fd53, %fd54, %fd50;
	ld.shared.f64 	%fd56, [%r93+24];
	fma.rn.f64 	%fd57, %fd53, %fd56, %fd52;
	ld.shared.f64 	%fd58, [%r92];
	ld.shared.f64 	%fd59, [%r93+-224];
	fma.rn.f64 	%fd60, %fd58, %fd59, %fd55;
	ld.shared.f64 	%fd61, [%r93+32];
	fma.rn.f64 	%fd62, %fd58, %fd61, %fd57;
	ld.shared.f64 	%fd63, [%r92+256];
	ld.shared.f64 	%fd64, [%r93+-216];
	fma.rn.f64 	%fd65, %fd63, %fd64, %fd60;
	ld.shared.f64 	%fd66, [%r93+40];
	fma.rn.f64 	%fd67, %fd63, %fd66, %fd62;
	ld.shared.f64 	%fd68, [%r92+512];
	ld.shared.f64 	%fd69, [%r93+-208];
	fma.rn.f64 	%fd70, %fd68, %fd69, %fd65;
	ld.shared.f64 	%fd71, [%r93+48];
	fma.rn.f64 	%fd72, %fd68, %fd71, %fd67;
	ld.shared.f64 	%fd73, [%r92+768];
	ld.shared.f64 	%fd74, [%r93+-200];
	fma.rn.f64 	%fd124, %fd73, %fd74, %fd70;
	ld.shared.f64 	%fd75, [%r93+56];
	fma.rn.f64 	%fd125, %fd73, %fd75, %fd72;
	add.s32 	%r96, %r96, 8;
	add.s32 	%r94, %r94, 8;
	add.s32 	%r93, %r93, 64;
	add.s32 	%r92, %r92, 2048;
	setp.ne.s32 	%p10, %r94, 0;
	@%p10 bra 	$L__BB0_11;
$L__BB0_12:
	setp.eq.s32 	%p11, %r16, 0;
	@%p11 bra 	$L__BB0_20;
	add.s32 	%r69, %r16, -1;
	setp.lt.u32 	%p12, %r69, 3;
	@%p12 bra 	$L__BB0_15;
	sub.s32 	%r70, %r96, %r89;
	shl.b32 	%r71, %r70, 8;
	add.s32 	%r72, %r15, %r71;
	ld.shared.f64 	%fd77, [%r72];
	shl.b32 	%r73, %r70, 3;
	add.s32 	%r74, %r13, %r73;
	ld.shared.f64 	%fd78, [%r74];
	fma.rn.f64 	%fd79, %fd77, %fd78, %fd124;
	ld.shared.f64 	%fd80, [%r74+256];
	fma.rn.f64 	%fd81, %fd77, %fd80, %fd125;
	ld.shared.f64 	%fd82, [%r72+256];
	ld.shared.f64 	%fd83, [%r74+8];
	fma.rn.f64 	%fd84, %fd82, %fd83, %fd79;
	ld.shared.f64 	%fd85, [%r74+264];
	fma.rn.f64 	%fd86, %fd82, %fd85, %fd81;
	ld.shared.f64 	%fd87, [%r72+512];
	ld.shared.f64 	%fd88, [%r74+16];
	fma.rn.f64 	%fd89, %fd87, %fd88, %fd84;
	ld.shared.f64 	%fd90, [%r74+272];
	fma.rn.f64 	%fd91, %fd87, %fd90, %fd86;
	ld.shared.f64 	%fd92, [%r72+768];
	ld.shared.f64 	%fd93, [%r74+24];
	fma.rn.f64 	%fd124, %fd92, %fd93, %fd89;
	ld.shared.f64 	%fd94, [%r74+280];
	fma.rn.f64 	%fd125, %fd92, %fd94, %fd91;
	add.s32 	%r96, %r96, 4;
$L__BB0_15:
	and.b32  	%r75, %r4, 3;
	setp.eq.s32 	%p13, %r75, 0;
	@%p13 bra 	$L__BB0_20;
	setp.eq.s32 	%p14, %r75, 1;
	@%p14 bra 	$L__BB0_18;
	sub.s32 	%r76, %r96, %r89;
	shl.b32 	%r77, %r76, 8;
	add.s32 	%r78, %r15, %r77;
	ld.shared.f64 	%fd96, [%r78];
	shl.b32 	%r79, %r76, 3;
	add.s32 	%r80, %r13, %r79;
	ld.shared.f64 	%fd97, [%r80];
	fma.rn.f64 	%fd98, %fd96, %fd97, %fd124;
	ld.shared.f64 	%fd99, [%r80+256];
	fma.rn.f64 	%fd100, %fd96, %fd99, %fd125;
	ld.shared.f64 	%fd101, [%r78+256];
	ld.shared.f64 	%fd102, [%r80+8];
	fma.rn.f64 	%fd124, %fd101, %fd102, %fd98;
	ld.shared.f64 	%fd103, [%r80+264];
	fma.rn.f64 	%fd125, %fd101, %fd103, %fd100;
	add.s32 	%r96, %r96, 2;
$L__BB0_18:
	and.b32  	%r81, %r4, 1;
	setp.eq.b32 	%p15, %r81, 1;
	not.pred 	%p16, %p15;
	@%p16 bra 	$L__BB0_20;
	sub.s32 	%r82, %r96, %r89;
	shl.b32 	%r83, %r82, 8;
	add.s32 	%r84, %r15, %r83;
	ld.shared.f64 	%fd104, [%r84];
	shl.b32 	%r85, %r82, 3;
	add.s32 	%r86, %r13, %r85;
	ld.shared.f64 	%fd105, [%r86];
	fma.rn.f64 	%fd124, %fd104, %fd105, %fd124;
	ld.shared.f64 	%fd106, [%r86+256];
	fma.rn.f64 	%fd125, %fd104, %fd106, %fd125;
$L__BB0_20:
	bar.sync 	0;
	mad.lo.s32 	%r91, %r46, %r4, %r91;
	add.s32 	%r90, %r90, 32;
	add.s32 	%r89, %r89, 32;
	setp.lt.s32 	%p17, %r89, %r48;
	add.s32 	%r88, %r88, 1;
	@%p17 bra 	$L__BB0_2;
$L__BB0_21:
	add.s32 	%r87, %r6, 1;
	setp.ge.u32 	%p18, %r87, %r47;
	setp.ge.s32 	%p19, %r8, %r10;
	or.pred  	%p20, %p18, %p19;
	@%p20 bra 	$L__BB0_23;
	mul.wide.s32 	%rd19, %r8, 8;
	add.s64 	%rd20, %rd2, %rd19;
	st.global.f64 	[%rd20], %fd124;
	st.global.f64 	[%rd20+8], %fd125;
	bra.uni 	$L__BB0_25;
$L__BB0_23:
	setp.ge.s32 	%p21, %r8, %r10;
	setp.ge.u32 	%p22, %r6, %r47;
	or.pred  	%p23, %p22, %p21;
	@%p23 bra 	$L__BB0_25;
	mul.wide.s32 	%rd17, %r8, 8;
	add.s64 	%rd18, %rd2, %rd17;
	st.global.f64 	[%rd18], %fd124;
$L__BB0_25:
	ret;

}


// ===== COMPILED SASS (sm_100) =====

	.target	sm_100

	.elftype	@"ET_EXEC"


//--------------------- .note.nv.tkinfo           --------------------------
	.section	.note.nv.tkinfo,"",@"SHT_NOTE"
	.sectionflags	@"SHF_NOTE_NV_TKINFO"
	.tkinfo
        /*0018*/ 	.word	0x00000002
        /*0030*/ 	.string	""
        /*0030*/ 	.string	"ptxas"
        /*0030*/ 	.string	"Cuda compilation tools, release 13.0, V13.0.88"
        /*0030*/ 	.string	"Build cuda_13.0.r13.0/compiler.36424714_0"
        /*0030*/ 	.string	"-arch sm_100 -m 64 "



//--------------------- .note.nv.cuinfo           --------------------------
	.section	.note.nv.cuinfo,"",@"SHT_NOTE"
	.sectionflags	@"SHF_NOTE_NV_CUINFO"
        /*0018*/ 	.short	0x0002
        /*001a*/ 	.short	0x0064
        /*001c*/ 	.short	0x0082
	.zero		2


//--------------------- .nv.info                  --------------------------
	.section	.nv.info,"",@"SHT_CUDA_INFO"
	.align	4


	//----- nvinfo : EIATTR_REGCOUNT
	.align		4
        /*0000*/ 	.byte	0x04, 0x2f
        /*0002*/ 	.short	(.L_1 - .L_0)
	.align		4
.L_0:
        /*0004*/ 	.word	index@(_Z25atbt_kernel_tiled_junrollPKdS0_Pdiii)
        /*0008*/ 	.word	0x00000028


	//----- nvinfo : EIATTR_FRAME_SIZE
	.align		4
.L_1:
        /*000c*/ 	.byte	0x04, 0x11
        /*000e*/ 	.short	(.L_3 - .L_2)
	.align		4
.L_2:
        /*0010*/ 	.word	index@(_Z25atbt_kernel_tiled_junrollPKdS0_Pdiii)
        /*0014*/ 	.word	0x00000000


	//----- nvinfo : EIATTR_MIN_STACK_SIZE
	.align		4
.L_3:
        /*0018*/ 	.byte	0x04, 0x12
        /*001a*/ 	.short	(.L_5 - .L_4)
	.align		4
.L_4:
        /*001c*/ 	.word	index@(_Z25atbt_kernel_tiled_junrollPKdS0_Pdiii)
        /*0020*/ 	.word	0x00000000
.L_5:


//--------------------- .nv.compat                --------------------------
	.section	.nv.compat,"",@"SHT_CUDA_COMPAT_INFO"
	.align	4
        /*0000*/ 	.byte	0x02, 0x09, 0x00, 0x00, 0x02, 0x02, 0x01, 0x00, 0x02, 0x05, 0x05, 0x00, 0x03, 0x07, 0x01, 0x01
        /*0010*/ 	.byte	0x02, 0x03, 0x00, 0x00, 0x02, 0x06, 0x01, 0x00, 0x04, 0x0b, 0x08, 0x00, 0x01, 0x00, 0x00, 0x00
        /*0020*/ 	.byte	0x00, 0x00, 0x00, 0x00


//--------------------- .nv.info._Z25atbt_kernel_tiled_junrollPKdS0_Pdiii --------------------------
	.section	.nv.info._Z25atbt_kernel_tiled_junrollPKdS0_Pdiii,"",@"SHT_CUDA_INFO"
	.sectionflags	@""
	.align	4


	//----- nvinfo : EIATTR_CUDA_API_VERSION
	.align		4
        /*0000*/ 	.byte	0x04, 0x37
        /*0002*/ 	.short	(.L_7 - .L_6)
.L_6:
        /*0004*/ 	.word	0x00000082


	//----- nvinfo : EIATTR_KPARAM_INFO
	.align		4
.L_7:
        /*0008*/ 	.byte	0x04, 0x17
        /*000a*/ 	.short	(.L_9 - .L_8)
.L_8:
        /*000c*/ 	.word	0x00000000
        /*0010*/ 	.short	0x0005
        /*0012*/ 	.short	0x0020
        /*0014*/ 	.byte	0x00, 0xf0, 0x11, 0x00


	//----- nvinfo : EIATTR_KPARAM_INFO
	.align		4
.L_9:
        /*0018*/ 	.byte	0x04, 0x17
        /*001a*/ 	.short	(.L_11 - .L_10)
.L_10:
        /*001c*/ 	.word	0x00000000
        /*0020*/ 	.short	0x0004
        /*0022*/ 	.short	0x001c
        /*0024*/ 	.byte	0x00, 0xf0, 0x11, 0x00


	//----- nvinfo : EIATTR_KPARAM_INFO
	.align		4
.L_11:
        /*0028*/ 	.byte	0x04, 0x17
        /*002a*/ 	.short	(.L_13 - .L_12)
.L_12:
        /*002c*/ 	.word	0x00000000
        /*0030*/ 	.short	0x0003
        /*0032*/ 	.short	0x0018
        /*0034*/ 	.byte	0x00, 0xf0, 0x11, 0x00


	//----- nvinfo : EIATTR_KPARAM_INFO
	.align		4
.L_13:
        /*0038*/ 	.byte	0x04, 0x17
        /*003a*/ 	.short	(.L_15 - .L_14)
.L_14:
        /*003c*/ 	.word	0x00000000
        /*0040*/ 	.short	0x0002
        /*0042*/ 	.short	0x0010
        /*0044*/ 	.byte	0x00, 0xf5, 0x21, 0x00


	//----- nvinfo : EIATTR_KPARAM_INFO
	.align		4
.L_15:
        /*0048*/ 	.byte	0x04, 0x17
        /*004a*/ 	.short	(.L_17 - .L_16)
.L_16:
        /*004c*/ 	.word	0x00000000
        /*0050*/ 	.short	0x0001
        /*0052*/ 	.short	0x0008
        /*0054*/ 	.byte	0x00, 0xf5, 0x21, 0x00


	//----- nvinfo : EIATTR_KPARAM_INFO
	.align		4
.L_17:
        /*0058*/ 	.byte	0x04, 0x17
        /*005a*/ 	.short	(.L_19 - .L_18)
.L_18:
        /*005c*/ 	.word	0x00000000
        /*0060*/ 	.short	0x0000
        /*0062*/ 	.short	0x0000
        /*0064*/ 	.byte	0x00, 0xf5, 0x21, 0x00


	//----- nvinfo : EIATTR_SPARSE_MMA_MASK
	.align		4
.L_19:
        /*0068*/ 	.byte	0x03, 0x50
        /*006a*/ 	.short	0x0000


	//----- nvinfo : EIATTR_MAXREG_COUNT
	.align		4
        /*006c*/ 	.byte	0x03, 0x1b
        /*006e*/ 	.short	0x00ff


	//----- nvinfo : EIATTR_NUM_BARRIERS
	.align		4
        /*0070*/ 	.byte	0x02, 0x4c
        /*0072*/ 	.byte	0x01
	.zero		1


	//----- nvinfo : EIATTR_MERCURY_ISA_VERSION
	.align		4
        /*0074*/ 	.byte	0x03, 0x5f
        /*0076*/ 	.short	0x0101


	//----- nvinfo : EIATTR_VRC_CTA_INIT_COUNT
	.align		4
        /*0078*/ 	.byte	0x02, 0x4a
	.zero		1
	.zero		1


	//----- nvinfo : EIATTR_EXIT_INSTR_OFFSETS
	.align		4
        /*007c*/ 	.byte	0x04, 0x1c
        /*007e*/ 	.short	(.L_21 - .L_20)


	//   ....[0]....
.L_20:
        /*0080*/ 	.word	0x00000cd0


	//   ....[1]....
        /*0084*/ 	.word	0x00000cf0


	//   ....[2]....
        /*0088*/ 	.word	0x00000d30


	//----- nvinfo : EIATTR_CRS_STACK_SIZE
	.align		4
.L_21:
        /*008c*/ 	.byte	0x04, 0x1e
        /*008e*/ 	.short	(.L_23 - .L_22)
.L_22:
        /*0090*/ 	.word	0x00000000


	//----- nvinfo : EIATTR_CBANK_PARAM_SIZE
	.align		4
.L_23:
        /*0094*/ 	.byte	0x03, 0x19
        /*0096*/ 	.short	0x0024


	//----- nvinfo : EIATTR_PARAM_CBANK
	.align		4
        /*0098*/ 	.byte	0x04, 0x0a
        /*009a*/ 	.short	(.L_25 - .L_24)
	.align		4
.L_24:
        /*009c*/ 	.word	index@(.nv.constant0._Z25atbt_kernel_tiled_junrollPKdS0_Pdiii)
        /*00a0*/ 	.short	0x0380
        /*00a2*/ 	.short	0x0024


	//----- nvinfo : EIATTR_SW_WAR
	.align		4
.L_25:
        /*00a4*/ 	.byte	0x04, 0x36
        /*00a6*/ 	.short	(.L_27 - .L_26)
.L_26:
        /*00a8*/ 	.word	0x00000008
.L_27:


//--------------------- .nv.callgraph             --------------------------
	.section	.nv.callgraph,"",@"SHT_CUDA_CALLGRAPH"
	.align	4
	.sectionentsize	8
	.align		4
        /*0000*/ 	.word	0x00000000
	.align		4
        /*0004*/ 	.word	0xffffffff
	.align		4
        /*0008*/ 	.word	0x00000000
	.align		4
        /*000c*/ 	.word	0xfffffffe
	.align		4
        /*0010*/ 	.word	0x00000000
	.align		4
        /*0014*/ 	.word	0xfffffffd
	.align		4
        /*0018*/ 	.word	0x00000000
	.align		4
        /*001c*/ 	.word	0xfffffffc


//--------------------- .text._Z25atbt_kernel_tiled_junrollPKdS0_Pdiii --------------------------
	.section	.text._Z25atbt_kernel_tiled_junrollPKdS0_Pdiii,"ax",@progbits
	.align	128
        .global         _Z25atbt_kernel_tiled_junrollPKdS0_Pdiii
        .type           _Z25atbt_kernel_tiled_junrollPKdS0_Pdiii,@function
        .size           _Z25atbt_kernel_tiled_junrollPKdS0_Pdiii,(.L_x_11 - _Z25atbt_kernel_tiled_junrollPKdS0_Pdiii)
        .other          _Z25atbt_kernel_tiled_junrollPKdS0_Pdiii,@"STO_CUDA_ENTRY STV_DEFAULT"
_Z25atbt_kernel_tiled_junrollPKdS0_Pdiii:
.text._Z25atbt_kernel_tiled_junrollPKdS0_Pdiii:
[----:B------:R-:W-:Y:S01]  /*0000*/  LDC R1, c[0x0][0x37c] ;  /* 0x0000df00ff017b82 */ /* 0x000fe20000000800 */
[----:B------:R-:W0:Y:S07]  /*0010*/  S2R R19, SR_TID.Y ;  /* 0x0000000000137919 */ /* 0x000e2e0000002200 */
[----:B------:R-:W1:Y:S01]  /*0020*/  LDC R0, c[0x0][0x3a0] ;  /* 0x0000e800ff007b82 */ /* 0x000e620000000800 */
[----:B------:R-:W0:Y:S01]  /*0030*/  LDCU UR11, c[0x0][0x364] ;  /* 0x00006c80ff0b77ac */ /* 0x000e220008000800 */
[----:B------:R-:W-:Y:S01]  /*0040*/  CS2R R26, SRZ ;  /* 0x00000000001a7805 */ /* 0x000fe2000001ff00 */
[----:B------:R-:W0:Y:S01]  /*0050*/  S2R R2, SR_CTAID.Y ;  /* 0x0000000000027919 */ /* 0x000e220000002600 */
[----:B------:R-:W-:Y:S01]  /*0060*/  CS2R R36, SRZ ;  /* 0x0000000000247805 */ /* 0x000fe2000001ff00 */
[----:B------:R-:W2:Y:S01]  /*0070*/  LDCU.64 UR14, c[0x0][0x398] ;  /* 0x00007300ff0e77ac */ /* 0x000ea20008000a00 */
[----:B------:R-:W3:Y:S02]  /*0080*/  S2R R17, SR_TID.X ;  /* 0x0000000000117919 */ /* 0x000ee40000002100 */
[----:B------:R-:W3:Y:S01]  /*0090*/  S2UR UR4, SR_CTAID.X ;  /* 0x00000000000479c3 */ /* 0x000ee20000002500 */
[----:B------:R-:W4:Y:S07]  /*00a0*/  LDCU.64 UR12, c[0x0][0x358] ;  /* 0x00006b00ff0c77ac */ /* 0x000f2e0008000a00 */
[----:B------:R-:W3:Y:S01]  /*00b0*/  LDC R22, c[0x0][0x360] ;  /* 0x0000d800ff167b82 */ /* 0x000ee20000000800 */
[----:B--2---:R-:W-:Y:S01]  /*00c0*/  UIMAD UR8, UR15, UR14, URZ ;  /* 0x0000000e0f0872a4 */ /* 0x004fe2000f8e02ff */
[----:B-1----:R-:W-:Y:S01]  /*00d0*/  ISETP.GE.AND P0, PT, R0, 0x1, PT ;  /* 0x000000010000780c */ /* 0x002fe20003f06270 */
[----:B0-----:R-:W-:-:S04]  /*00e0*/  IMAD R23, R2, UR11, R19 ;  /* 0x0000000b02177c24 */ /* 0x001fc8000f8e0213 */
[----:B------:R-:W-:Y:S02]  /*00f0*/  IMAD.SHL.U32 R23, R23, 0x2, RZ ;  /* 0x0000000217177824 */ /* 0x000fe400078e00ff */
[----:B---3--:R-:W-:-:S04]  /*0100*/  IMAD R22, R22, UR4, R17 ;  /* 0x0000000416167c24 */ /* 0x008fc8000f8e0211 */
[----:B------:R-:W-:Y:S02]  /*0110*/  IMAD R22, R22, UR15, R23 ;  /* 0x0000000f16167c24 */ /* 0x000fe4000f8e0217 */
[----:B----4-:R-:W-:Y:S05]  /*0120*/  @!P0 BRA `(.L_x_0) ;  /* 0x0000000800c88947 */ /* 0x010fea0003800000 */
[----:B------:R-:W0:Y:S01]  /*0130*/  S2R R24, SR_CTAID.X ;  /* 0x0000000000187919 */ /* 0x000e220000002500 */
[----:B------:R-:W1:Y:S01]  /*0140*/  S2UR UR6, SR_CgaCtaId ;  /* 0x00000000000679c3 */ /* 0x000e620000008800 */
[----:B------:R-:W-:Y:S01]  /*0150*/  UMOV UR4, 0x400 ;  /* 0x0000040000047882 */ /* 0x000fe20000000000 */
[CC--:B------:R-:W-:Y:S01]  /*0160*/  IMAD R4, R23.reuse, R0.reuse, R17 ;  /* 0x0000000017047224 */ /* 0x0c0fe200078e0211 */
[----:B------:R-:W-:Y:S01]  /*0170*/  UIADD3 UR5, UPT, UPT, UR4, 0x2000, URZ ;  /* 0x0000200004057890 */ /* 0x000fe2000fffe0ff */
[C---:B------:R-:W-:Y:S01]  /*0180*/  IMAD R2, R0.reuse, UR14, RZ ;  /* 0x0000000e00027c24 */ /* 0x040fe2000f8e02ff */
[----:B------:R-:W-:Y:S01]  /*0190*/  CS2R R36, SRZ ;  /* 0x0000000000247805 */ /* 0x000fe2000001ff00 */
[----:B------:R-:W-:Y:S01]  /*01a0*/  IMAD R3, R0, UR15, RZ ;  /* 0x0000000f00037c24 */ /* 0x000fe2000f8e02ff */
[----:B------:R-:W-:Y:S01]  /*01b0*/  CS2R R26, SRZ ;  /* 0x00000000001a7805 */ /* 0x000fe2000001ff00 */
[----:B------:R-:W-:Y:S01]  /*01c0*/  IMAD R21, R23, R0, R0 ;  /* 0x0000000017157224 */ /* 0x000fe200078e0200 */
[----:B------:R-:W-:-:S02]  /*01d0*/  ULOP3.LUT UR9, UR11, 0x7, URZ, 0xc0, !UPT ;  /* 0x000000070b097892 */ /* 0x000fc4000f8ec0ff */
[----:B-1----:R-:W-:Y:S02]  /*01e0*/  ULEA UR4, UR6, UR4, 0x18 ;  /* 0x0000000406047291 */ /* 0x002fe4000f8ec0ff */
[----:B------:R-:W-:-:S04]  /*01f0*/  ULEA UR5, UR6, UR5, 0x18 ;  /* 0x0000000506057291 */ /* 0x000fc8000f8ec0ff */
[----:B------:R-:W-:Y:S01]  /*0200*/  LEA R20, R17, UR4, 0x3 ;  /* 0x0000000411147c11 */ /* 0x000fe2000f8e18ff */
[----:B0-----:R-:W-:Y:S01]  /*0210*/  IMAD R24, R24, UR11, R17 ;  /* 0x0000000b18187c24 */ /* 0x001fe2000f8e0211 */
[C---:B------:R-:W-:Y:S01]  /*0220*/  LEA R18, R19.reuse, UR5, 0x9 ;  /* 0x0000000513127c11 */ /* 0x040fe2000f8e48ff */
[----:B------:R-:W-:Y:S01]  /*0230*/  UMOV UR4, URZ ;  /* 0x000000ff00047c82 */ /* 0x000fe20008000000 */
[----:B------:R-:W-:Y:S01]  /*0240*/  UMOV UR5, URZ ;  /* 0x000000ff00057c82 */ /* 0x000fe20008000000 */
[C---:B------:R-:W-:Y:S01]  /*0250*/  IMAD R5, R19.reuse, UR14, R24 ;  /* 0x0000000e13057c24 */ /* 0x040fe2000f8e0218 */
[----:B------:R-:W-:Y:S01]  /*0260*/  LEA R19, R19, R20, 0x8 ;  /* 0x0000001413137211 */ /* 0x000fe200078e40ff */
[----:B------:R-:W-:Y:S01]  /*0270*/  VIADD R7, R20, 0x400 ;  /* 0x0000040014077836 */ /* 0x000fe20000000000 */
[----:B------:R-:W-:Y:S01]  /*0280*/  LEA R17, R17, R18, 0x3 ;  /* 0x0000001211117211 */ /* 0x000fe200078e18ff */
[----:B------:R-:W-:-:S07]  /*0290*/  VIADD R16, R18, 0x100 ;  /* 0x0000010012107836 */ /* 0x000fce0000000000 */
.L_x_9:
[----:B0-----:R-:W0:Y:S01]  /*02a0*/  LDCU UR15, c[0x0][0x3a0] ;  /* 0x00007400ff0f77ac */ /* 0x001e220008000800 */
[----:B------:R-:W-:Y:S02]  /*02b0*/  ISETP.GE.AND P1, PT, R5, R2, PT ;  /* 0x000000020500720c */ /* 0x000fe40003f26270 */
[----:B------:R-:W-:Y:S01]  /*02c0*/  CS2R R14, SRZ ;  /* 0x00000000000e7805 */ /* 0x000fe2000001ff00 */
[----:B-1----:R-:W1:Y:S01]  /*02d0*/  LDCU UR14, c[0x0][0x398] ;  /* 0x00007300ff0e77ac */ /* 0x002e620008000800 */
[----:B0-----:R-:W-:-:S04]  /*02e0*/  IADD3 R10, PT, PT, R4, UR15, RZ ;  /* 0x0000000f040a7c10 */ /* 0x001fc8000fffe0ff */
[----:B------:R-:W-:Y:S02]  /*02f0*/  ISETP.GE.AND P0, PT, R10, R3, PT ;  /* 0x000000030a00720c */ /* 0x000fe40003f06270 */
[----:B-1----:R-:W-:Y:S02]  /*0300*/  ISETP.GE.OR P1, PT, R24, UR14, P1 ;  /* 0x0000000e18007c0c */ /* 0x002fe40008f26670 */
[----:B------:R-:W-:-:S11]  /*0310*/  ISETP.GE.OR P0, PT, R4, R21, P0 ;  /* 0x000000150400720c */ /* 0x000fd60000706670 */
[----:B------:R-:W0:Y:S08]  /*0320*/  @!P1 LDC.64 R12, c[0x0][0x380] ;  /* 0x0000e000ff0c9b82 */ /* 0x000e300000000a00 */
[----:B------:R-:W1:Y:S01]  /*0330*/  @!P0 LDC.64 R8, c[0x0][0x388] ;  /* 0x0000e200ff088b82 */ /* 0x000e620000000a00 */
[----:B0-----:R-:W-:-:S05]  /*0340*/  @!P1 IMAD.WIDE R12, R5, 0x8, R12 ;  /* 0x00000008050c9825 */ /* 0x001fca00078e020c */
[----:B--2---:R-:W2:Y:S01]  /*0350*/  @!P1 LDG.E.64 R14, desc[UR12][R12.64] ;  /* 0x0000000c0c0e9981 */ /* 0x004ea2000c1e1b00 */
[----:B-1----:R-:W-:-:S04]  /*0360*/  @!P0 IMAD.WIDE R10, R10, 0x8, R8 ;  /* 0x000000080a0a8825 */ /* 0x002fc800078e0208 */
[----:B------:R-:W-:Y:S02]  /*0370*/  @!P0 IMAD.WIDE R8, R4, 0x8, R8 ;  /* 0x0000000804088825 */ /* 0x000fe400078e0208 */
[----:B------:R-:W3:Y:S04]  /*0380*/  @!P0 LDG.E.64 R10, desc[UR12][R10.64] ;  /* 0x0000000c0a0a8981 */ /* 0x000ee8000c1e1b00 */
[----:B------:R-:W4:Y:S01]  /*0390*/  @!P0 LDG.E.64 R8, desc[UR12][R8.64] ;  /* 0x0000000c08088981 */ /* 0x000f22000c1e1b00 */
[----:B------:R-:W-:Y:S03]  /*03a0*/  BSSY.RECONVERGENT B0, `(.L_x_1) ;  /* 0x0000010000007945 */ /* 0x000fe60003800200 */
[----:B--2---:R0:W-:Y:S04]  /*03b0*/  STS.64 [R19], R14 ;  /* 0x0000000e13007388 */ /* 0x0041e80000000a00 */
[----:B---3--:R0:W-:Y:S04]  /*03c0*/  @!P0 STS.64 [R17+0x100], R10 ;  /* 0x0001000a11008388 */ /* 0x0081e80000000a00 */
[----:B----4-:R0:W-:Y:S01]  /*03d0*/  @!P0 STS.64 [R17], R8 ;  /* 0x0000000811008388 */ /* 0x0101e20000000a00 */
[----:B------:R-:W-:Y:S05]  /*03e0*/  @!P0 BRA `(.L_x_2) ;  /* 0x00000000002c8947 */ /* 0x000fea0003800000 */
[----:B0-----:R-:W-:-:S04]  /*03f0*/  VIMNMX R9, PT, PT, R21, R3, PT ;  /* 0x0000000315097248 */ /* 0x001fc80003fe0100 */
[----:B------:R-:W-:-:S13]  /*0400*/  ISETP.GT.AND P0, PT, R9, R4, PT ;  /* 0x000000040900720c */ /* 0x000fda0003f04270 */
[----:B------:R-:W-:Y:S05]  /*0410*/  @!P0 BRA `(.L_x_3) ;  /* 0x0000000000188947 */ /* 0x000fea0003800000 */
[----:B------:R-:W0:Y:S02]  /*0420*/  LDC.64 R8, c[0x0][0x388] ;  /* 0x0000e200ff087b82 */ /* 0x000e240000000a00 */
[----:B0-----:R-:W-:-:S06]  /*0430*/  IMAD.WIDE R8, R4, 0x8, R8 ;  /* 0x0000000804087825 */ /* 0x001fcc00078e0208 */
[----:B------:R-:W2:Y:S04]  /*0440*/  LDG.E.64 R8, desc[UR12][R8.64] ;  /* 0x0000000c08087981 */ /* 0x000ea8000c1e1b00 */
[----:B------:R1:W-:Y:S04]  /*0450*/  STS.64 [R17+0x100], RZ ;  /* 0x000100ff11007388 */ /* 0x0003e80000000a00 */
[----:B--2---:R1:W-:Y:S01]  /*0460*/  STS.64 [R17], R8 ;  /* 0x0000000811007388 */ /* 0x0043e20000000a00 */
[----:B------:R-:W-:Y:S05]  /*0470*/  BRA `(.L_x_2) ;  /* 0x0000000000087947 */ /* 0x000fea0003800000 */
.L_x_3:
[----:B------:R2:W-:Y:S04]  /*0480*/  STS.64 [R17+0x100], RZ ;  /* 0x000100ff11007388 */ /* 0x0005e80000000a00 */
[----:B------:R2:W-:Y:S02]  /*0490*/  STS.64 [R17], RZ ;  /* 0x000000ff11007388 */ /* 0x0005e40000000a00 */
.L_x_2:
[----:B------:R-:W-:Y:S05]  /*04a0*/  BSYNC.RECONVERGENT B0 ;  /* 0x0000000000007941 */ /* 0x000fea0003800200 */
.L_x_1:
[----:B------:R-:W-:Y:S01]  /*04b0*/  USHF.L.U32 UR7, UR4, 0x5, URZ ;  /* 0x0000000504077899 */ /* 0x000fe200080006ff */
[----:B------:R-:W-:Y:S01]  /*04c0*/  BAR.SYNC.DEFER_BLOCKING 0x0 ;  /* 0x0000000000007b1d */ /* 0x000fe20000010000 */
[----:B------:R-:W-:Y:S02]  /*04d0*/  UISETP.NE.AND UP0, UPT, UR9, URZ, UPT ;  /* 0x000000ff0900728c */ /* 0x000fe4000bf05270 */
[----:B------:R-:W-:-:S04]  /*04e0*/  ULOP3.LUT UR6, URZ, UR7, URZ, 0x33, !UPT ;  /* 0x00000007ff067292 */ /* 0x000fc8000f8e33ff */
[----:B------:R-:W-:-:S04]  /*04f0*/  UIADD3 UR6, UPT, UPT, UR6, UR11, UR5 ;  /* 0x0000000b06067290 */ /* 0x000fc8000fffe005 */
[----:B------:R-:W-:-:S03]  /*0500*/  UISETP.GE.U32.AND UP1, UPT, UR6, 0x7, UPT ;  /* 0x000000070600788c */ /* 0x000fc6000bf26070 */
[----:B------:R-:W-:-:S06]  /*0510*/  UMOV UR6, UR5 ;  /* 0x0000000500067c82 */ /* 0x000fcc0008000000 */
[----:B------:R-:W-:Y:S05]  /*0520*/  BRA.U !UP1, `(.L_x_4) ;  /* 0x0000000109ac7547 */ /* 0x000fea000b800000 */
[----:B------:R-:W-:Y:S01]  /*0530*/  UIADD3 UR6, UPT, UPT, UR7, UR9, -UR11 ;  /* 0x0000000907067290 */ /* 0x000fe2000fffe80b */
[----:B------:R-:W-:Y:S01]  /*0540*/  IMAD.MOV.U32 R6, RZ, RZ, R7 ;  /* 0x000000ffff067224 */ /* 0x000fe200078e0007 */
[----:B------:R-:W-:Y:S02]  /*0550*/  MOV R0, R16 ;  /* 0x0000001000007202 */ /* 0x000fe40000000f00 */
[----:B------:R-:W-:-:S03]  /*0560*/  UIADD3 UR7, UPT, UPT, UR6, -UR5, URZ ;  /* 0x8000000506077290 */ /* 0x000fc6000fffe0ff */
[----:B------:R-:W-:-:S09]  /*0570*/  UMOV UR6, UR5 ;  /* 0x0000000500067c82 */ /* 0x000fd20008000000 */
.L_x_5:
[----:B------:R-:W-:Y:S01]  /*0580*/  LDS.64 R30, [R6+-0x400] ;  /* 0xfffc0000061e7984 */ /* 0x000fe20000000a00 */
[----:B------:R-:W-:Y:S02]  /*0590*/  UIADD3 UR7, UPT, UPT, UR7, 0x8, URZ ;  /* 0x0000000807077890 */ /* 0x000fe4000fffe0ff */
[----:B------:R-:W-:Y:S01]  /*05a0*/  UIADD3 UR6, UPT, UPT, UR6, 0x8, URZ ;  /* 0x0000000806067890 */ /* 0x000fe2000fffe0ff */
[----:B0-----:R-:W0:Y:S01]  /*05b0*/  LDS.128 R12, [R0+-0x100] ;  /* 0xffff0000000c7984 */ /* 0x001e220000000c00 */
[----:B------:R-:W-:-:S03]  /*05c0*/  UISETP.NE.AND UP1, UPT, UR7, URZ, UPT ;  /* 0x000000ff0700728c */ /* 0x000fc6000bf25270 */
[----:B-1----:R-:W1:Y:S04]  /*05d0*/  LDS.128 R8, [R0] ;  /* 0x0000000000087984 */ /* 0x002e680000000c00 */
[----:B------:R-:W3:Y:S01]  /*05e0*/  LDS.64 R28, [R6+-0x300] ;  /* 0xfffd0000061c7984 */ /* 0x000ee20000000a00 */
[----:B0-----:R-:W-:-:S03]  /*05f0*/  DFMA R12, R30, R12, R26 ;  /* 0x0000000c1e0c722b */ /* 0x001fc6000000001a */
[----:B------:R-:W-:Y:S01]  /*0600*/  LDS.64 R26, [R6+-0x200] ;  /* 0xfffe0000061a7984 */ /* 0x000fe20000000a00 */
[----:B-1----:R-:W-:-:S03]  /*0610*/  DFMA R8, R30, R8, R36 ;  /* 0x000000081e08722b */ /* 0x002fc60000000024 */
[----:B------:R-:W-:Y:S01]  /*0620*/  LDS.64 R30, [R6+-0x100] ;  /* 0xffff0000061e7984 */ /* 0x000fe20000000a00 */
[----:B---3--:R-:W-:-:S03]  /*0630*/  DFMA R32, R28, R14, R12 ;  /* 0x0000000e1c20722b */ /* 0x008fc6000000000c */
[----:B------:R-:W0:Y:S01]  /*0640*/  LDS.128 R12, [R0+-0xf0] ;  /* 0xffff1000000c7984 */ /* 0x000e220000000c00 */
[----:B------:R-:W-:-:S03]  /*0650*/  DFMA R28, R28, R10, R8 ;  /* 0x0000000a1c1c722b */ /* 0x000fc60000000008 */
[----:B------:R-:W1:Y:S04]  /*0660*/  LDS.128 R8, [R0+0x10] ;  /* 0x0000100000087984 */ /* 0x000e680000000c00 */
[----:B------:R-:W-:Y:S01]  /*0670*/  LDS.64 R36, [R6+0x300] ;  /* 0x0003000006247984 */ /* 0x000fe20000000a00 */
[C---:B0-----:R-:W-:Y:S02]  /*0680*/  DFMA R32, R26.reuse, R12, R32 ;  /* 0x0000000c1a20722b */ /* 0x041fe40000000020 */
[----:B-1----:R-:W-:Y:S01]  /*0690*/  DFMA R8, R26, R8, R28 ;  /* 0x000000081a08722b */ /* 0x002fe2000000001c */
[----:B------:R-:W-:Y:S05]  /*06a0*/  LDS.64 R26, [R6] ;  /* 0x00000000061a7984 */ /* 0x000fea0000000a00 */
[C---:B------:R-:W-:Y:S01]  /*06b0*/  DFMA R32, R30.reuse, R14, R32 ;  /* 0x0000000e1e20722b */ /* 0x040fe20000000020 */
[----:B------:R-:W0:Y:S01]  /*06c0*/  LDS.128 R12, [R0+-0xe0] ;  /* 0xffff2000000c7984 */ /* 0x000e220000000c00 */
[----:B------:R-:W-:-:S03]  /*06d0*/  DFMA R30, R30, R10, R8 ;  /* 0x0000000a1e1e722b */ /* 0x000fc60000000008 */
[----:B------:R-:W1:Y:S04]  /*06e0*/  LDS.128 R8, [R0+0x20] ;  /* 0x0000200000087984 */ /* 0x000e680000000c00 */
[----:B------:R-:W3:Y:S01]  /*06f0*/  LDS.64 R28, [R6+0x100] ;  /* 0x00010000061c7984 */ /* 0x000ee20000000a00 */
[C---:B0-----:R-:W-:Y:S02]  /*0700*/  DFMA R12, R26.reuse, R12, R32 ;  /* 0x0000000c1a0c722b */ /* 0x041fe40000000020 */
[----:B-1----:R-:W-:Y:S01]  /*0710*/  DFMA R8, R26, R8, R30 ;  /* 0x000000081a08722b */ /* 0x002fe2000000001e */
[----:B------:R0:W-:Y:S05]  /*0720*/  LDS.64 R26, [R6+0x200] ;  /* 0x00020000061a7984 */ /* 0x0001ea0000000a00 */
[----:B---3--:R-:W-:-:S02]  /*0730*/  DFMA R30, R28, R14, R12 ;  /* 0x0000000e1c1e722b */ /* 0x008fc4000000000c */
[----:B------:R-:W1:Y:S01]  /*0740*/  LDS.128 R12, [R0+-0xd0] ;  /* 0xffff3000000c7984 */ /* 0x000e620000000c00 */
[----:B------:R-:W-:-:S03]  /*0750*/  DFMA R28, R28, R10, R8 ;  /* 0x0000000a1c1c722b */ /* 0x000fc60000000008 */
[----:B------:R3:W4:Y:S01]  /*0760*/  LDS.128 R8, [R0+0x30] ;  /* 0x0000300000087984 */ /* 0x0007220000000c00 */
[----:B0-----:R-:W-:Y:S01]  /*0770*/  IADD3 R6, PT, PT, R6, 0x800, RZ ;  /* 0x0000080006067810 */ /* 0x001fe20007ffe0ff */
[----:B---3--:R-:W-:Y:S01]  /*0780*/  VIADD R0, R0, 0x40 ;  /* 0x0000004000007836 */ /* 0x008fe20000000000 */
[C---:B-1----:R-:W-:Y:S02]  /*0790*/  DFMA R12, R26.reuse, R12, R30 ;  /* 0x0000000c1a0c722b */ /* 0x042fe4000000001e */
[----:B----4-:R-:W-:-:S06]  /*07a0*/  DFMA R8, R26, R8, R28 ;  /* 0x000000081a08722b */ /* 0x010fcc000000001c */
[C---:B------:R-:W-:Y:S02]  /*07b0*/  DFMA R26, R36.reuse, R14, R12 ;  /* 0x0000000e241a722b */ /* 0x040fe4000000000c */
[----:B------:R-:W-:Y:S01]  /*07c0*/  DFMA R36, R36, R10, R8 ;  /* 0x0000000a2424722b */ /* 0x000fe20000000008 */
[----:B------:R-:W-:Y:S10]  /*07d0*/  BRA.U UP1, `(.L_x_5) ;  /* 0xfffffffd01687547 */ /* 0x000ff4000b83ffff */
.L_x_4:
[----:B------:R-:W-:Y:S05]  /*07e0*/  BRA.U !UP0, `(.L_x_6) ;  /* 0x0000000108f87547 */ /* 0x000fea000b800000 */
[----:B------:R-:W-:Y:S02]  /*07f0*/  UIADD3 UR7, UPT, UPT, UR9, -0x1, URZ ;  /* 0xffffffff09077890 */ /* 0x000fe4000fffe0ff */
[----:B------:R-:W-:Y:S02]  /*0800*/  ULOP3.LUT UP1, UR10, UR11, 0x3, URZ, 0xc0, !UPT ;  /* 0x000000030b0a7892 */ /* 0x000fe4000f82c0ff */
[----:B------:R-:W-:-:S09]  /*0810*/  UISETP.GE.U32.AND UP0, UPT, UR7, 0x3, UPT ;  /* 0x000000030700788c */ /* 0x000fd2000bf06070 */
[----:B------:R-:W-:Y:S05]  /*0820*/  BRA.U !UP0, `(.L_x_7) ;  /* 0x0000000108687547 */ /* 0x000fea000b800000 */
[----:B------:R-:W-:Y:S02]  /*0830*/  UIADD3 UR7, UPT, UPT, UR6, -UR5, URZ ;  /* 0x8000000506077290 */ /* 0x000fe4000fffe0ff */
[----:B------:R-:W-:-:S04]  /*0840*/  UIADD3 UR6, UPT, UPT, UR6, 0x4, URZ ;  /* 0x0000000406067890 */ /* 0x000fc8000fffe0ff */
[----:B01----:R-:W-:Y:S01]  /*0850*/  IMAD.U32 R9, RZ, RZ, UR7 ;  /* 0x00000007ff097e24 */ /* 0x003fe2000f8e00ff */
[----:B------:R-:W-:-:S03]  /*0860*/  MOV R11, UR7 ;  /* 0x00000007000b7c02 */ /* 0x000fc60008000f00 */
[----:B------:R-:W-:Y:S01]  /*0870*/  IMAD R6, R9, 0x100, R20 ;  /* 0x0000010009067824 */ /* 0x000fe200078e0214 */
[----:B------:R-:W-:-:S04]  /*0880*/  LEA R0, R11, R18, 0x3 ;  /* 0x000000120b007211 */ /* 0x000fc800078e18ff */
[----:B------:R-:W-:Y:S04]  /*0890*/  LDS.64 R12, [R6] ;  /* 0x00000000060c7984 */ /* 0x000fe80000000a00 */
[----:B------:R-:W0:Y:S04]  /*08a0*/  LDS.64 R28, [R0] ;  /* 0x00000000001c7984 */ /* 0x000e280000000a00 */
[----:B------:R-:W1:Y:S04]  /*08b0*/  LDS.64 R10, [R0+0x100] ;  /* 0x00010000000a7984 */ /* 0x000e680000000a00 */
[----:B------:R-:W-:Y:S04]  /*08c0*/  LDS.64 R14, [R6+0x100] ;  /* 0x00010000060e7984 */ /* 0x000fe80000000a00 */
[----:B------:R-:W3:Y:S04]  /*08d0*/  LDS.64 R34, [R0+0x8] ;  /* 0x0000080000227984 */ /* 0x000ee80000000a00 */
[----:B------:R-:W4:Y:S04]  /*08e0*/  LDS.64 R8, [R0+0x108] ;  /* 0x0001080000087984 */ /* 0x000f280000000a00 */
[----:B------:R-:W-:Y:S04]  /*08f0*/  LDS.64 R32, [R6+0x200] ;  /* 0x0002000006207984 */ /* 0x000fe80000000a00 */
[----:B------:R-:W5:Y:S01]  /*0900*/  LDS.64 R30, [R0+0x10] ;  /* 0x00001000001e7984 */ /* 0x000f620000000a00 */
[----:B0-----:R-:W-:-:S03]  /*0910*/  DFMA R26, R12, R28, R26 ;  /* 0x0000001c0c1a722b */ /* 0x001fc6000000001a */
[----:B------:R-:W0:Y:S01]  /*0920*/  LDS.64 R28, [R0+0x110] ;  /* 0x00011000001c7984 */ /* 0x000e220000000a00 */
[----:B-1----:R-:W-:-:S03]  /*0930*/  DFMA R36, R12, R10, R36 ;  /* 0x0000000a0c24722b */ /* 0x002fc60000000024 */
[----:B------:R-:W-:Y:S04]  /*0940*/  LDS.64 R10, [R6+0x300] ;  /* 0x00030000060a7984 */ /* 0x000fe80000000a00 */
[----:B------:R-:W1:Y:S01]  /*0950*/  LDS.64 R12, [R0+0x118] ;  /* 0x00011800000c7984 */ /* 0x000e620000000a00 */
[----:B---3--:R-:W-:-:S03]  /*0960*/  DFMA R34, R14, R34, R26 ;  /* 0x000000220e22722b */ /* 0x008fc6000000001a */
[----:B------:R-:W3:Y:S01]  /*0970*/  LDS.64 R26, [R0+0x18] ;  /* 0x00001800001a7984 */ /* 0x000ee20000000a00 */
[----:B----4-:R-:W-:-:S04]  /*0980*/  DFMA R8, R14, R8, R36 ;  /* 0x000000080e08722b */ /* 0x010fc80000000024 */
[----:B-----5:R-:W-:-:S04]  /*0990*/  DFMA R30, R32, R30, R34 ;  /* 0x0000001e201e722b */ /* 0x020fc80000000022 */
[----:B0-----:R-:W-:-:S08]  /*09a0*/  DFMA R8, R32, R28, R8 ;  /* 0x0000001c2008722b */ /* 0x001fd00000000008 */
[C---:B-1----:R-:W-:Y:S02]  /*09b0*/  DFMA R36, R10.reuse, R12, R8 ;  /* 0x0000000c0a24722b */ /* 0x042fe40000000008 */
[----:B---3--:R-:W-:-:S11]  /*09c0*/  DFMA R26, R10, R26, R30 ;  /* 0x0000001a0a1a722b */ /* 0x008fd6000000001e */
.L_x_7:
[----:B------:R-:W-:Y:S05]  /*09d0*/  BRA.U !UP1, `(.L_x_6) ;  /* 0x00000001097c7547 */ /* 0x000fea000b800000 */
[----:B------:R-:W-:Y:S02]  /*09e0*/  UISETP.NE.AND UP0, UPT, UR10, 0x1, UPT ;  /* 0x000000010a00788c */ /* 0x000fe4000bf05270 */
[----:B------:R-:W-:-:S04]  /*09f0*/  ULOP3.LUT UR7, UR11, 0x1, URZ, 0xc0, !UPT ;  /* 0x000000010b077892 */ /* 0x000fc8000f8ec0ff */
[----:B------:R-:W-:-:S03]  /*0a00*/  UISETP.NE.U32.AND UP1, UPT, UR7, 0x1, UPT ;  /* 0x000000010700788c */ /* 0x000fc6000bf25070 */
[----:B------:R-:W-:Y:S08]  /*0a10*/  BRA.U !UP0, `(.L_x_8) ;  /* 0x0000000108407547 */ /* 0x000ff0000b800000 */
        /* <DEDUP_REMOVED lines=11> */
[----:B------:R-:W4:Y:S01]  /*0ad0*/  LDS.64 R10, [R6+0x108] ;  /* 0x00010800060a7984 */ /* 0x000f220000000a00 */
[----:B0-----:R-:W-:-:S02]  /*0ae0*/  DFMA R26, R30, R28, R26 ;  /* 0x0000001c1e1a722b */ /* 0x001fc4000000001a */
[----:B-1----:R-:W-:-:S06]  /*0af0*/  DFMA R14, R30, R14, R36 ;  /* 0x0000000e1e0e722b */ /* 0x002fcc0000000024 */
[C---:B---3--:R-:W-:Y:S02]  /*0b00*/  DFMA R26, R12.reuse, R8, R26 ;  /* 0x000000080c1a722b */ /* 0x048fe4000000001a */
[----:B----4-:R-:W-:-:S11]  /*0b10*/  DFMA R36, R12, R10, R14 ;  /* 0x0000000a0c24722b */ /* 0x010fd6000000000e */
.L_x_8:
[----:B------:R-:W-:Y:S05]  /*0b20*/  BRA.U UP1, `(.L_x_6) ;  /* 0x0000000101287547 */ /* 0x000fea000b800000 */
[----:B------:R-:W-:-:S06]  /*0b30*/  UIADD3 UR6, UPT, UPT, UR6, -UR5, URZ ;  /* 0x8000000506067290 */ /* 0x000fcc000fffe0ff */
[----:B01----:R-:W-:Y:S01]  /*0b40*/  IMAD.U32 R9, RZ, RZ, UR6 ;  /* 0x00000006ff097e24 */ /* 0x003fe2000f8e00ff */
[----:B------:R-:W-:-:S03]  /*0b50*/  MOV R11, UR6 ;  /* 0x00000006000b7c02 */ /* 0x000fc60008000f00 */
[----:B------:R-:W-:Y:S01]  /*0b60*/  IMAD R12, R9, 0x100, R20 ;  /* 0x00000100090c7824 */ /* 0x000fe200078e0214 */
[----:B------:R-:W-:-:S05]  /*0b70*/  LEA R0, R11, R18, 0x3 ;  /* 0x000000120b007211 */ /* 0x000fca00078e18ff */
[----:B------:R-:W-:Y:S04]  /*0b80*/  LDS.64 R12, [R12] ;  /* 0x000000000c0c7984 */ /* 0x000fe80000000a00 */
[----:B------:R-:W0:Y:S04]  /*0b90*/  LDS.64 R8, [R0] ;  /* 0x0000000000087984 */ /* 0x000e280000000a00 */
[----:B------:R-:W1:Y:S01]  /*0ba0*/  LDS.64 R10, [R0+0x100] ;  /* 0x00010000000a7984 */ /* 0x000e620000000a00 */
[C---:B0-----:R-:W-:Y:S02]  /*0bb0*/  DFMA R26, R12.reuse, R8, R26 ;  /* 0x000000080c1a722b */ /* 0x041fe4000000001a */
[----:B-1----:R-:W-:-:S11]  /*0bc0*/  DFMA R36, R12, R10, R36 ;  /* 0x0000000a0c24722b */ /* 0x002fd60000000024 */
.L_x_6:
[----:B------:R-:W-:Y:S01]  /*0bd0*/  BAR.SYNC.DEFER_BLOCKING 0x0 ;  /* 0x0000000000007b1d */ /* 0x000fe20000010000 */
[----:B------:R-:W-:Y:S01]  /*0be0*/  UIADD3 UR5, UPT, UPT, UR5, 0x20, URZ ;  /* 0x0000002005057890 */ /* 0x000fe2000fffe0ff */
[----:B------:R-:W-:Y:S01]  /*0bf0*/  IMAD.U32 R0, RZ, RZ, UR14 ;  /* 0x0000000eff007e24 */ /* 0x000fe2000f8e00ff */
[----:B------:R-:W-:Y:S01]  /*0c00*/  IADD3 R4, PT, PT, R4, 0x20, RZ ;  /* 0x0000002004047810 */ /* 0x000fe20007ffe0ff */
[----:B------:R-:W-:Y:S02]  /*0c10*/  UIADD3 UR4, UPT, UPT, UR4, 0x1, URZ ;  /* 0x0000000104047890 */ /* 0x000fe4000fffe0ff */
[----:B------:R-:W-:Y:S01]  /*0c20*/  UISETP.GE.AND UP0, UPT, UR5, UR15, UPT ;  /* 0x0000000f0500728c */ /* 0x000fe2000bf06270 */
[----:B------:R-:W-:-:S08]  /*0c30*/  IMAD R5, R0, UR11, R5 ;  /* 0x0000000b00057c24 */ /* 0x000fd0000f8e0205 */
[----:B------:R-:W-:Y:S05]  /*0c40*/  BRA.U !UP0, `(.L_x_9) ;  /* 0xfffffff508947547 */ /* 0x000fea000b83ffff */
.L_x_0:
[----:B------:R-:W3:Y:S01]  /*0c50*/  LDCU UR6, c[0x0][0x39c] ;  /* 0x00007380ff0677ac */ /* 0x000ee20008000800 */
[----:B------:R-:W-:Y:S01]  /*0c60*/  VIADD R0, R23, 0x1 ;  /* 0x0000000117007836 */ /* 0x000fe20000000000 */
[----:B------:R-:W-:-:S04]  /*0c70*/  ISETP.GE.AND P0, PT, R22, UR8, PT ;  /* 0x0000000816007c0c */ /* 0x000fc8000bf06270 */
[----:B---3--:R-:W-:-:S13]  /*0c80*/  ISETP.GE.U32.OR P1, PT, R0, UR6, P0 ;  /* 0x0000000600007c0c */ /* 0x008fda0008726470 */
[----:B------:R-:W3:Y:S02]  /*0c90*/  @!P1 LDC.64 R2, c[0x0][0x390] ;  /* 0x0000e400ff029b82 */ /* 0x000ee40000000a00 */
[----:B---3--:R-:W-:-:S05]  /*0ca0*/  @!P1 IMAD.WIDE R2, R22, 0x8, R2 ;  /* 0x0000000816029825 */ /* 0x008fca00078e0202 */
[----:B------:R3:W-:Y:S04]  /*0cb0*/  @!P1 STG.E.64 desc[UR12][R2.64+0x8], R36 ;  /* 0x0000082402009986 */ /* 0x0007e8000c101b0c */
[----:B------:R3:W-:Y:S01]  /*0cc0*/  @!P1 STG.E.64 desc[UR12][R2.64], R26 ;  /* 0x0000001a02009986 */ /* 0x0007e2000c101b0c */
[----:B------:R-:W-:Y:S05]  /*0cd0*/  @!P1 EXIT ;  /* 0x000000000000994d */ /* 0x000fea0003800000 */
[----:B------:R-:W-:-:S13]  /*0ce0*/  ISETP.GE.U32.OR P0, PT, R23, UR6, P0 ;  /* 0x0000000617007c0c */ /* 0x000fda0008706470 */
[----:B------:R-:W-:Y:S05]  /*0cf0*/  @P0 EXIT ;  /* 0x000000000000094d */ /* 0x000fea0003800000 */
[----:B---3--:R-:W3:Y:S02]  /*0d00*/  LDC.64 R2, c[0x0][0x390] ;  /* 0x0000e400ff027b82 */ /* 0x008ee40000000a00 */
[----:B---3--:R-:W-:-:S05]  /*0d10*/  IMAD.WIDE R2, R22, 0x8, R2 ;  /* 0x0000000816027825 */ /* 0x008fca00078e0202 */
[----:B------:R-:W-:Y:S01]  /*0d20*/  STG.E.64 desc[UR12][R2.64], R26 ;  /* 0x0000001a02007986 */ /* 0x000fe2000c101b0c */
[----:B------:R-:W-:Y:S05]  /*0d30*/  EXIT ;  /* 0x000000000000794d */ /* 0x000fea0003800000 */
.L_x_10:
[----:B------:R-:W-:-:S00]  /*0d40*/  BRA `(.L_x_10) ;  /* 0xfffffffc00fc7947 */ /* 0x000fc0000383ffff */
[----:B------:R-:W-:-:S00]  /*0d50*/  NOP ;  /* 0x0000000000007918 */ /* 0x000fc00000000000 */
        /* <DEDUP_REMOVED lines=10> */
.L_x_11:


//--------------------- .nv.shared._Z25atbt_kernel_tiled_junrollPKdS0_Pdiii --------------------------
	.section	.nv.shared._Z25atbt_kernel_tiled_junrollPKdS0_Pdiii,"aw",@nobits
	.sectionflags	@""
	.align	8
.nv.shared._Z25atbt_kernel_tiled_junrollPKdS0_Pdiii:
	.zero		25600


//--------------------- .nv.shared.reserved.0     --------------------------
	.section	.nv.shared.reserved.0,"aw",@nobits
	.weak		__nv_reservedSMEM_offset_0_alias
	.size		__nv_reservedSMEM_offset_0_alias, 0, 64
	.other		__nv_reservedSMEM_offset_0_alias,@"STO_CUDA_RESERVED_SHARED STV_DEFAULT"
__nv_reservedSMEM_offset_0_alias:
	.zero		0
	.zero		64


//--------------------- .nv.constant0._Z25atbt_kernel_tiled_junrollPKdS0_Pdiii --------------------------
	.section	.nv.constant0._Z25atbt_kernel_tiled_junrollPKdS0_Pdiii,"a",@progbits
	.sectionflags	@""
	.align	4
.nv.constant0._Z25atbt_kernel_tiled_junrollPKdS0_Pdiii:
	.zero		932


//--------------------- SYMBOLS --------------------------

	.type		.nv.reservedSmem.offset0,@object
	.size		.nv.reservedSmem.offset0,0x4
	.type		.nv.reservedSmem.cap,@object
	.size		.nv.reservedSmem.cap,0x4
